	.headerflags	@"EF_CUDA_TEXMODE_UNIFIED EF_CUDA_64BIT_ADDRESS EF_CUDA_ACCELERATORS EF_CUDA_SM90 EF_CUDA_VIRTUAL_SM(EF_CUDA_SM90)"
	.elftype	@"ET_EXEC"


//--------------------- .nv.info                  --------------------------
	.section	.nv.info,"",@"SHT_CUDA_INFO"
	.align	4


	//----- nvinfo : EIATTR_REGCOUNT
	.align		4
        /*0000*/ 	.byte	0x04, 0x2f
        /*0002*/ 	.short	(.L_1 - .L_0)
	.align		4
.L_0:
        /*0004*/ 	.word	index@(triton_poi_fused_cat_0)
        /*0008*/ 	.word	0x00000016


	//----- nvinfo : EIATTR_MIN_STACK_SIZE
	.align		4
.L_1:
        /*000c*/ 	.byte	0x04, 0x12
        /*000e*/ 	.short	(.L_3 - .L_2)
	.align		4
.L_2:
        /*0010*/ 	.word	index@(triton_poi_fused_cat_0)
        /*0014*/ 	.word	0x00000000


	//----- nvinfo : EIATTR_FRAME_SIZE
	.align		4
.L_3:
        /*0018*/ 	.byte	0x04, 0x11
        /*001a*/ 	.short	(.L_5 - .L_4)
	.align		4
.L_4:
        /*001c*/ 	.word	index@(triton_poi_fused_cat_0)
        /*0020*/ 	.word	0x00000000


	//----- nvinfo : EIATTR_MIN_STACK_SIZE
	.align		4
.L_5:
        /*0024*/ 	.byte	0x04, 0x12
        /*0026*/ 	.short	(.L_7 - .L_6)
	.align		4
.L_6:
        /*0028*/ 	.word	index@(triton_poi_fused_cat_0)
        /*002c*/ 	.word	0x00000000
.L_7:


//--------------------- .nv.info.triton_poi_fused_cat_0 --------------------------
	.section	.nv.info.triton_poi_fused_cat_0,"",@"SHT_CUDA_INFO"
	.sectionflags	@""
	.align	4


	//----- nvinfo : EIATTR_CUDA_API_VERSION
	.align		4
        /*0000*/ 	.byte	0x04, 0x37
        /*0002*/ 	.short	(.L_9 - .L_8)
.L_8:
        /*0004*/ 	.word	0x0000007c


	//----- nvinfo : EIATTR_KPARAM_INFO
	.align		4
.L_9:
        /*0008*/ 	.byte	0x04, 0x17
        /*000a*/ 	.short	(.L_11 - .L_10)
.L_10:
        /*000c*/ 	.word	0x00000000
        /*0010*/ 	.short	0x0002
        /*0012*/ 	.short	0x0010
        /*0014*/ 	.byte	0x00, 0xf0, 0x11, 0x00


	//----- nvinfo : EIATTR_KPARAM_INFO
	.align		4
.L_11:
        /*0018*/ 	.byte	0x04, 0x17
        /*001a*/ 	.short	(.L_13 - .L_12)
.L_12:
        /*001c*/ 	.word	0x00000000
        /*0020*/ 	.short	0x0001
        /*0022*/ 	.short	0x0008
        /*0024*/ 	.byte	0x00, 0xf4, 0x21, 0x00


	//----- nvinfo : EIATTR_KPARAM_INFO
	.align		4
.L_13:
        /*0028*/ 	.byte	0x04, 0x17
        /*002a*/ 	.short	(.L_15 - .L_14)
.L_14:
        /*002c*/ 	.word	0x00000000
        /*0030*/ 	.short	0x0000
        /*0032*/ 	.short	0x0000
        /*0034*/ 	.byte	0x00, 0xf4, 0x21, 0x00


	//----- nvinfo : EIATTR_SPARSE_MMA_MASK
	.align		4
.L_15:
        /*0038*/ 	.byte	0x03, 0x50
        /*003a*/ 	.short	0x0000


	//----- nvinfo : EIATTR_MAXREG_COUNT
	.align		4
        /*003c*/ 	.byte	0x03, 0x1b
        /*003e*/ 	.short	0x00ff


	//----- nvinfo : EIATTR_EXIT_INSTR_OFFSETS
	.align		4
        /*0040*/ 	.byte	0x04, 0x1c
        /*0042*/ 	.short	(.L_17 - .L_16)


	//   ....[0]....
.L_16:
        /*0044*/ 	.word	0x00000600


	//   ....[1]....
        /*0048*/ 	.word	0x00000620


	//----- nvinfo : EIATTR_REQNTID
	.align		4
.L_17:
        /*004c*/ 	.byte	0x04, 0x10
        /*004e*/ 	.short	(.L_19 - .L_18)
.L_18:
        /*0050*/ 	.word	0x00000080
        /*0054*/ 	.word	0x00000001
        /*0058*/ 	.word	0x00000001


	//----- nvinfo : EIATTR_CBANK_PARAM_SIZE
	.align		4
.L_19:
        /*005c*/ 	.byte	0x03, 0x19
        /*005e*/ 	.short	0x0014


	//----- nvinfo : EIATTR_PARAM_CBANK
	.align		4
        /*0060*/ 	.byte	0x04, 0x0a
        /*0062*/ 	.short	(.L_21 - .L_20)
	.align		4
.L_20:
        /*0064*/ 	.word	index@(.nv.constant0.triton_poi_fused_cat_0)
        /*0068*/ 	.short	0x0210
        /*006a*/ 	.short	0x0014


	//----- nvinfo : EIATTR_SW_WAR
	.align		4
.L_21:
        /*006c*/ 	.byte	0x04, 0x36
        /*006e*/ 	.short	(.L_23 - .L_22)
.L_22:
        /*0070*/ 	.word	0x00000008
.L_23:


//--------------------- .nv.callgraph             --------------------------
	.section	.nv.callgraph,"",@"SHT_CUDA_CALLGRAPH"
	.align	4
	.sectionentsize	8
	.align		4
        /*0000*/ 	.word	0x00000000
	.align		4
        /*0004*/ 	.word	0xffffffff
	.align		4
        /*0008*/ 	.word	0x00000000
	.align		4
        /*000c*/ 	.word	0xfffffffe
	.align		4
        /*0010*/ 	.word	0x00000000
	.align		4
        /*0014*/ 	.word	0xfffffffd
	.align		4
        /*0018*/ 	.word	0x00000000
	.align		4
        /*001c*/ 	.word	0xfffffffc


//--------------------- .text.triton_poi_fused_cat_0 --------------------------
	.section	.text.triton_poi_fused_cat_0,"ax",@progbits
	.align	128
        .global         triton_poi_fused_cat_0
        .type           triton_poi_fused_cat_0,@function
        .size           triton_poi_fused_cat_0,(.L_x_1 - triton_poi_fused_cat_0)
        .other          triton_poi_fused_cat_0,@"STO_CUDA_ENTRY STV_DEFAULT"
triton_poi_fused_cat_0:
.text.triton_poi_fused_cat_0:
[----:B------:R-:W0:Y:S02]  /*0000*/  LDC R1, c[0x0][0x28] ;  /* 0x00000a00ff017b82 */ /* 0x000e240000000800 */
[----:B------:R-:W1:Y:S01]  /*0010*/  S2R R0, SR_TID.X ;  /* 0x0000000000007919 */ /* 0x000e620000002100 */
[----:B------:R-:W-:Y:S01]  /*0020*/  ULDC.64 UR6, c[0x0][0x210] ;  /* 0x0000840000067ab9 */ /* 0x000fe20000000a00 */
[----:B------:R-:W-:Y:S01]  /*0030*/  ULDC.64 UR4, c[0x0][0x208] ;  /* 0x0000820000047ab9 */ /* 0x000fe20000000a00 */
[----:B------:R-:W2:Y:S01]  /*0040*/  S2R R3, SR_CTAID.X ;  /* 0x0000000000037919 */ /* 0x000ea20000002500 */
[----:B-1----:R-:W-:-:S05]  /*0050*/  IMAD.SHL.U32 R0, R0, 0x2, RZ ;  /* 0x0000000200007824 */ /* 0x002fca00078e00ff */
[----:B------:R-:W-:-:S05]  /*0060*/  LOP3.LUT R0, R0, 0xfe, RZ, 0xc0, !PT ;  /* 0x000000fe00007812 */ /* 0x000fca00078ec0ff */
[----:B--2---:R-:W-:-:S04]  /*0070*/  IMAD R0, R3, 0x100, R0 ;  /* 0x0000010003007824 */ /* 0x004fc800078e0200 */
[----:B------:R-:W-:Y:S01]  /*0080*/  IMAD.HI R11, R0, 0x2aaaaaab, RZ ;  /* 0x2aaaaaab000b7827 */ /* 0x000fe200078e02ff */
[----:B------:R-:W-:-:S04]  /*0090*/  SHF.R.S32.HI R3, RZ, 0x1f, R0 ;  /* 0x0000001fff037819 */ /* 0x000fc80000011400 */
[----:B------:R-:W-:Y:S02]  /*00a0*/  LEA.HI R3, R3, R0, RZ, 0x2 ;  /* 0x0000000003037211 */ /* 0x000fe400078f10ff */
[----:B------:R-:W-:Y:S02]  /*00b0*/  SHF.R.U32.HI R4, RZ, 0x1f, R11 ;  /* 0x0000001fff047819 */ /* 0x000fe4000001160b */
[----:B------:R-:W-:Y:S02]  /*00c0*/  SHF.R.S32.HI R10, RZ, 0x2, R3 ;  /* 0x00000002ff0a7819 */ /* 0x000fe40000011403 */
[----:B------:R-:W-:Y:S02]  /*00d0*/  LOP3.LUT R3, R3, 0xfffffffc, RZ, 0xc0, !PT ;  /* 0xfffffffc03037812 */ /* 0x000fe400078ec0ff */
[----:B------:R-:W-:Y:S01]  /*00e0*/  LEA.HI.SX32 R11, R11, R4, 0x1d ;  /* 0x000000040b0b7211 */ /* 0x000fe200078feaff */
[----:B------:R-:W-:-:S05]  /*00f0*/  IMAD.HI R2, R10, 0x2aaaaaab, RZ ;  /* 0x2aaaaaab0a027827 */ /* 0x000fca00078e02ff */
[----:B------:R-:W-:-:S04]  /*0100*/  SHF.R.U32.HI R5, RZ, 0x1, R2 ;  /* 0x00000001ff057819 */ /* 0x000fc80000011602 */
[----:B------:R-:W-:Y:S01]  /*0110*/  LEA.HI R5, R2, R5, RZ, 0x1 ;  /* 0x0000000502057211 */ /* 0x000fe200078f08ff */
[----:B------:R-:W-:-:S04]  /*0120*/  IMAD.IADD R2, R0, 0x1, -R3 ;  /* 0x0000000100027824 */ /* 0x000fc800078e0a03 */
[----:B------:R-:W-:Y:S02]  /*0130*/  IMAD R10, R5, -0xc, R10 ;  /* 0xfffffff4050a7824 */ /* 0x000fe400078e020a */
[----:B------:R-:W-:Y:S02]  /*0140*/  IMAD R15, R11, 0x10, R2 ;  /* 0x000000100b0f7824 */ /* 0x000fe400078e0202 */
[C---:B------:R-:W-:Y:S01]  /*0150*/  IMAD.SHL.U32 R14, R10.reuse, 0x4, RZ ;  /* 0x000000040a0e7824 */ /* 0x040fe200078e00ff */
[----:B------:R-:W-:Y:S02]  /*0160*/  LOP3.LUT R2, R10, 0xfffffffc, RZ, 0xc0, !PT ;  /* 0xfffffffc0a027812 */ /* 0x000fe400078ec0ff */
[----:B------:R-:W-:Y:S02]  /*0170*/  SHF.R.S32.HI R17, RZ, 0x1f, R15 ;  /* 0x0000001fff117819 */ /* 0x000fe4000001140f */
[----:B------:R-:W-:Y:S01]  /*0180*/  ISETP.NE.AND P0, PT, R2, 0x4, PT ;  /* 0x000000040200780c */ /* 0x000fe20003f05270 */
[----:B------:R-:W-:Y:S01]  /*0190*/  VIADD R2, R14, 0xfffffff0 ;  /* 0xfffffff00e027836 */ /* 0x000fe20000000000 */
[----:B------:R-:W-:-:S02]  /*01a0*/  IADD3 R5, P1, R14, R15, RZ ;  /* 0x0000000f0e057210 */ /* 0x000fc40007f3e0ff */
[C---:B------:R-:W-:Y:S02]  /*01b0*/  ISETP.GT.AND P6, PT, R0.reuse, 0xbf, !P0 ;  /* 0x000000bf0000780c */ /* 0x040fe400047c4270 */
[----:B------:R-:W-:Y:S02]  /*01c0*/  IADD3 R3, P2, R2, R15, RZ ;  /* 0x0000000f02037210 */ /* 0x000fe40007f5e0ff */
[----:B------:R-:W-:Y:S02]  /*01d0*/  ISETP.LT.AND P4, PT, R0, 0x300, P6 ;  /* 0x000003000000780c */ /* 0x000fe40003781270 */
[-C--:B------:R-:W-:Y:S02]  /*01e0*/  LEA.HI.X.SX32 R6, R14, R17.reuse, 0x1, P1 ;  /* 0x000000110e067211 */ /* 0x080fe400008f0eff */
[----:B------:R-:W-:Y:S02]  /*01f0*/  LEA.HI.X.SX32 R2, R2, R17, 0x1, P2 ;  /* 0x0000001102027211 */ /* 0x000fe400010f0eff */
[----:B------:R-:W-:-:S02]  /*0200*/  LEA R4, P1, R5, UR6, 0x2 ;  /* 0x0000000605047c11 */ /* 0x000fc4000f8210ff */
[----:B------:R-:W-:Y:S02]  /*0210*/  LEA R12, P2, R3, UR6, 0x2 ;  /* 0x00000006030c7c11 */ /* 0x000fe4000f8410ff */
[----:B------:R-:W-:Y:S02]  /*0220*/  LEA.HI.X R5, R5, UR7, R6, 0x2, P1 ;  /* 0x0000000705057c11 */ /* 0x000fe400088f1406 */
[----:B------:R-:W-:Y:S02]  /*0230*/  CS2R R6, SRZ ;  /* 0x0000000000067805 */ /* 0x000fe4000001ff00 */
[----:B------:R-:W-:Y:S02]  /*0240*/  LEA.HI.X R13, R3, UR7, R2, 0x2, P2 ;  /* 0x00000007030d7c11 */ /* 0x000fe400090f1402 */
[----:B------:R-:W-:-:S03]  /*0250*/  CS2R R2, SRZ ;  /* 0x0000000000027805 */ /* 0x000fc6000001ff00 */
[----:B------:R1:W2:Y:S04]  /*0260*/  @P4 LDG.E.64 R6, desc[UR4][R12.64+-0x100] ;  /* 0xffff00040c064981 */ /* 0x0002a8000c1e1b00 */
[----:B------:R-:W3:Y:S01]  /*0270*/  @P4 LDG.E.64 R2, desc[UR4][R4.64+-0x40] ;  /* 0xffffc00404024981 */ /* 0x000ee2000c1e1b00 */
[----:B------:R-:W-:Y:S02]  /*0280*/  ISETP.LT.AND P1, PT, R0, 0x300, !P0 ;  /* 0x000003000000780c */ /* 0x000fe40004721270 */
[----:B------:R-:W-:Y:S01]  /*0290*/  CS2R R8, SRZ ;  /* 0x0000000000087805 */ /* 0x000fe2000001ff00 */
[----:B------:R-:W-:Y:S01]  /*02a0*/  VIADD R14, R14, 0xffffffe0 ;  /* 0xffffffe00e0e7836 */ /* 0x000fe20000000000 */
[----:B-1----:R-:W1:Y:S09]  /*02b0*/  LDC.64 R12, c[0x0][0x210] ;  /* 0x00008400ff0c7b82 */ /* 0x002e720000000a00 */
[----:B------:R-:W4:Y:S01]  /*02c0*/  @P1 LDG.E.64 R8, desc[UR4][R4.64+-0x40] ;  /* 0xffffc00404081981 */ /* 0x000f22000c1e1b00 */
[----:B------:R-:W-:-:S04]  /*02d0*/  IADD3 R15, P2, R15, R14, RZ ;  /* 0x0000000e0f0f7210 */ /* 0x000fc80007f5e0ff */
[----:B------:R-:W-:Y:S02]  /*02e0*/  LEA.HI.X.SX32 R16, R14, R17, 0x1, P2 ;  /* 0x000000110e107211 */ /* 0x000fe400010f0eff */
[----:B------:R-:W-:Y:S02]  /*02f0*/  ISETP.GT.AND P2, PT, R10, 0x7, PT ;  /* 0x000000070a00780c */ /* 0x000fe40003f44270 */
[C---:B------:R-:W-:Y:S02]  /*0300*/  LEA R14, P5, R15.reuse, UR6, 0x2 ;  /* 0x000000060f0e7c11 */ /* 0x040fe4000f8a10ff */
[C---:B------:R-:W-:Y:S02]  /*0310*/  ISETP.LT.AND P3, PT, R0.reuse, 0x240, P2 ;  /* 0x000002400000780c */ /* 0x040fe40001761270 */
[----:B------:R-:W-:Y:S02]  /*0320*/  LEA.HI.X R15, R15, UR7, R16, 0x2, P5 ;  /* 0x000000070f0f7c11 */ /* 0x000fe4000a8f1410 */
[----:B------:R-:W-:Y:S01]  /*0330*/  ISETP.LT.AND P5, PT, R0, 0x300, P2 ;  /* 0x000003000000780c */ /* 0x000fe200017a1270 */
[----:B------:R-:W-:-:S04]  /*0340*/  IMAD R18, R11, -0x30, R0 ;  /* 0xffffffd00b127824 */ /* 0x000fc800078e0200 */
[----:B------:R-:W-:-:S04]  /*0350*/  IMAD R11, R11, 0x10, R18 ;  /* 0x000000100b0b7824 */ /* 0x000fc800078e0212 */
[----:B-1----:R-:W-:Y:S01]  /*0360*/  IMAD.WIDE R12, R11, 0x4, R12 ;  /* 0x000000040b0c7825 */ /* 0x002fe200078e020c */
[----:B--2---:R-:W-:Y:S02]  /*0370*/  SEL R6, R6, RZ, P4 ;  /* 0x000000ff06067207 */ /* 0x004fe40002000000 */
[----:B---3--:R-:W-:Y:S02]  /*0380*/  SEL R17, R2, RZ, P4 ;  /* 0x000000ff02117207 */ /* 0x008fe40002000000 */
[----:B------:R-:W-:Y:S02]  /*0390*/  SEL R2, R7, RZ, P4 ;  /* 0x000000ff07027207 */ /* 0x000fe40002000000 */
[----:B------:R-:W-:Y:S01]  /*03a0*/  SEL R3, R3, RZ, P4 ;  /* 0x000000ff03037207 */ /* 0x000fe20002000000 */
[----:B------:R-:W-:Y:S01]  /*03b0*/  FADD R16, R17, -R6 ;  /* 0x8000000611107221 */ /* 0x000fe20000000000 */
[----:B------:R-:W-:-:S03]  /*03c0*/  CS2R R6, SRZ ;  /* 0x0000000000067805 */ /* 0x000fc6000001ff00 */
[----:B------:R-:W-:Y:S01]  /*03d0*/  FADD R17, R3, -R2 ;  /* 0x8000000203117221 */ /* 0x000fe20000000000 */
[----:B------:R-:W-:Y:S02]  /*03e0*/  CS2R R2, SRZ ;  /* 0x0000000000027805 */ /* 0x000fe4000001ff00 */
[----:B------:R-:W-:Y:S01]  /*03f0*/  ISETP.GT.AND P4, PT, R0, 0xbf, PT ;  /* 0x000000bf0000780c */ /* 0x000fe20003f84270 */
[----:B------:R-:W2:Y:S04]  /*0400*/  @P3 LDG.E.64 R6, desc[UR4][R14.64+0x100] ;  /* 0x000100040e063981 */ /* 0x000ea8000c1e1b00 */
[----:B------:R-:W3:Y:S01]  /*0410*/  @P3 LDG.E.64 R2, desc[UR4][R4.64+-0x80] ;  /* 0xffff800404023981 */ /* 0x000ee2000c1e1b00 */
[----:B------:R-:W-:Y:S02]  /*0420*/  FSEL R16, R16, RZ, P6 ;  /* 0x000000ff10107208 */ /* 0x000fe40003000000 */
[----:B------:R-:W-:-:S02]  /*0430*/  FSEL R17, R17, RZ, P6 ;  /* 0x000000ff11117208 */ /* 0x000fc40003000000 */
[----:B------:R-:W-:-:S03]  /*0440*/  ISETP.GE.AND P6, PT, R10, 0x4, PT ;  /* 0x000000040a00780c */ /* 0x000fc60003fc6270 */
[----:B----4-:R-:W-:Y:S02]  /*0450*/  @!P4 SEL R16, R8, RZ, P1 ;  /* 0x000000ff0810c207 */ /* 0x010fe40000800000 */
[----:B------:R-:W-:Y:S02]  /*0460*/  @!P4 SEL R17, R9, RZ, P1 ;  /* 0x000000ff0911c207 */ /* 0x000fe40000800000 */
[----:B------:R-:W-:Y:S02]  /*0470*/  ISETP.LT.AND P1, PT, R0, 0x300, !P6 ;  /* 0x000003000000780c */ /* 0x000fe40007721270 */
[----:B------:R-:W-:Y:S02]  /*0480*/  CS2R R8, SRZ ;  /* 0x0000000000087805 */ /* 0x000fe4000001ff00 */
[----:B------:R-:W-:-:S04]  /*0490*/  CS2R R10, SRZ ;  /* 0x00000000000a7805 */ /* 0x000fc8000001ff00 */
[----:B------:R-:W4:Y:S05]  /*04a0*/  @P5 LDG.E.64 R8, desc[UR4][R4.64+-0x80] ;  /* 0xffff800404085981 */ /* 0x000f2a000c1e1b00 */
[----:B------:R-:W5:Y:S01]  /*04b0*/  @P1 LDG.E.64 R10, desc[UR4][R12.64] ;  /* 0x000000040c0a1981 */ /* 0x000f62000c1e1b00 */
[----:B------:R-:W-:Y:S02]  /*04c0*/  ISETP.GE.AND P4, PT, R0, 0x240, PT ;  /* 0x000002400000780c */ /* 0x000fe40003f86270 */
[----:B--2---:R-:W-:Y:S02]  /*04d0*/  SEL R14, R6, RZ, P3 ;  /* 0x000000ff060e7207 */ /* 0x004fe40001800000 */
[----:B------:R-:W-:-:S02]  /*04e0*/  SEL R15, R7, RZ, P3 ;  /* 0x000000ff070f7207 */ /* 0x000fc40001800000 */
[----:B---3--:R-:W-:Y:S01]  /*04f0*/  SEL R19, R2, RZ, P3 ;  /* 0x000000ff02137207 */ /* 0x008fe20001800000 */
[----:B------:R-:W1:Y:S01]  /*0500*/  LDC.64 R6, c[0x0][0x218] ;  /* 0x00008600ff067b82 */ /* 0x000e620000000a00 */
[----:B------:R-:W-:-:S03]  /*0510*/  SEL R2, R3, RZ, P3 ;  /* 0x000000ff03027207 */ /* 0x000fc60001800000 */
[----:B------:R-:W-:Y:S02]  /*0520*/  FADD R14, R19, -R14 ;  /* 0x8000000e130e7221 */ /* 0x000fe40000000000 */
[----:B------:R-:W-:-:S03]  /*0530*/  FADD R15, R2, -R15 ;  /* 0x8000000f020f7221 */ /* 0x000fc60000000000 */
[----:B------:R-:W-:Y:S02]  /*0540*/  FSEL R14, R14, RZ, P3 ;  /* 0x000000ff0e0e7208 */ /* 0x000fe40001800000 */
[----:B------:R-:W-:Y:S02]  /*0550*/  FSEL R15, R15, RZ, P3 ;  /* 0x000000ff0f0f7208 */ /* 0x000fe40001800000 */
[----:B------:R-:W-:Y:S02]  /*0560*/  ISETP.GE.AND P3, PT, R0, 0x300, PT ;  /* 0x000003000000780c */ /* 0x000fe40003f66270 */
[----:B----4-:R-:W-:Y:S02]  /*0570*/  @P4 SEL R14, R8, RZ, P5 ;  /* 0x000000ff080e4207 */ /* 0x010fe40002800000 */
[----:B------:R-:W-:Y:S02]  /*0580*/  @P4 SEL R15, R9, RZ, P5 ;  /* 0x000000ff090f4207 */ /* 0x000fe40002800000 */
[----:B------:R-:W-:-:S02]  /*0590*/  @P0 FSEL R16, R14, RZ, P2 ;  /* 0x000000ff0e100208 */ /* 0x000fc40001000000 */
[----:B------:R-:W-:Y:S02]  /*05a0*/  @P0 FSEL R17, R15, RZ, P2 ;  /* 0x000000ff0f110208 */ /* 0x000fe40001000000 */
[----:B-----5:R-:W-:Y:S02]  /*05b0*/  SEL R3, R10, RZ, P1 ;  /* 0x000000ff0a037207 */ /* 0x020fe40000800000 */
[----:B------:R-:W-:Y:S01]  /*05c0*/  SEL R2, R11, RZ, P1 ;  /* 0x000000ff0b027207 */ /* 0x000fe20000800000 */
[----:B-1----:R-:W-:Y:S01]  /*05d0*/  IMAD.WIDE R6, R0, 0x4, R6 ;  /* 0x0000000400067825 */ /* 0x002fe200078e0206 */
[----:B------:R-:W-:Y:S02]  /*05e0*/  SEL R16, R3, R16, !P6 ;  /* 0x0000001003107207 */ /* 0x000fe40007000000 */
[----:B------:R-:W-:Y:S01]  /*05f0*/  SEL R17, R2, R17, !P6 ;  /* 0x0000001102117207 */ /* 0x000fe20007000000 */
[----:B------:R-:W-:Y:S06]  /*0600*/  @P3 EXIT ;  /* 0x000000000000394d */ /* 0x000fec0003800000 */
[----:B------:R-:W-:Y:S01]  /*0610*/  STG.E.64 desc[UR4][R6.64], R16 ;  /* 0x0000001006007986 */ /* 0x000fe2000c101b04 */
[----:B------:R-:W-:Y:S05]  /*0620*/  EXIT ;  /* 0x000000000000794d */ /* 0x000fea0003800000 */
.L_x_0:
[----:B------:R-:W-:-:S00]  /*0630*/  BRA `(.L_x_0) ;  /* 0xfffffffc00fc7947 */ /* 0x000fc0000383ffff */
[----:B------:R-:W-:-:S00]  /*0640*/  NOP ;  /* 0x0000000000007918 */ /* 0x000fc00000000000 */
        /* <DEDUP_REMOVED lines=11> */
.L_x_1:


//--------------------- .nv.constant0.triton_poi_fused_cat_0 --------------------------
	.section	.nv.constant0.triton_poi_fused_cat_0,"a",@progbits
	.sectionflags	@""
	.align	4
.nv.constant0.triton_poi_fused_cat_0:
	.zero		548
